//
// Generated by NVIDIA NVVM Compiler
//
// Compiler Build ID: CL-36424714
// Cuda compilation tools, release 13.0, V13.0.88
// Based on NVVM 20.0.0
//

.version 9.0
.target sm_100
.address_size 64

	// .globl	_Z15multiply_by_twoPKfPfi

.visible .entry _Z15multiply_by_twoPKfPfi(
	.param .u64 .ptr .align 1 _Z15multiply_by_twoPKfPfi_param_0,
	.param .u64 .ptr .align 1 _Z15multiply_by_twoPKfPfi_param_1,
	.param .u32 _Z15multiply_by_twoPKfPfi_param_2
)
{
	.reg .pred 	%p<2>;
	.reg .b32 	%r<6>;
	.reg .b32 	%f<3>;
	.reg .b64 	%rd<8>;

	ld.param.u64 	%rd1, [_Z15multiply_by_twoPKfPfi_param_0];
	ld.param.u64 	%rd2, [_Z15multiply_by_twoPKfPfi_param_1];
	ld.param.u32 	%r2, [_Z15multiply_by_twoPKfPfi_param_2];
	mov.u32 	%r3, %ctaid.x;
	mov.u32 	%r4, %ntid.x;
	mov.u32 	%r5, %tid.x;
	mad.lo.s32 	%r1, %r3, %r4, %r5;
	setp.ge.s32 	%p1, %r1, %r2;
	@%p1 bra 	$L__BB0_2;
	cvta.to.global.u64 	%rd3, %rd1;
	cvta.to.global.u64 	%rd4, %rd2;
	mul.wide.s32 	%rd5, %r1, 4;
	add.s64 	%rd6, %rd3, %rd5;
	ld.global.f32 	%f1, [%rd6];
	add.f32 	%f2, %f1, %f1;
	add.s64 	%rd7, %rd4, %rd5;
	st.global.f32 	[%rd7], %f2;
$L__BB0_2:
	ret;

}


// ===== COMPILED SASS (sm_100) =====

	.target	sm_100

	.elftype	@"ET_EXEC"


//--------------------- .note.nv.tkinfo           --------------------------
	.section	.note.nv.tkinfo,"",@"SHT_NOTE"
	.sectionflags	@"SHF_NOTE_NV_TKINFO"
	.tkinfo
        /*0018*/ 	.word	0x00000002
        /*0030*/ 	.string	""
        /*0030*/ 	.string	"ptxas"
        /*0030*/ 	.string	"Cuda compilation tools, release 13.0, V13.0.88"
        /*0030*/ 	.string	"Build cuda_13.0.r13.0/compiler.36424714_0"
        /*0030*/ 	.string	"-arch sm_100 -m 64 "



//--------------------- .note.nv.cuinfo           --------------------------
	.section	.note.nv.cuinfo,"",@"SHT_NOTE"
	.sectionflags	@"SHF_NOTE_NV_CUINFO"
        /*0018*/ 	.short	0x0002
        /*001a*/ 	.short	0x0064
        /*001c*/ 	.short	0x0082
	.zero		2


//--------------------- .nv.info                  --------------------------
	.section	.nv.info,"",@"SHT_CUDA_INFO"
	.align	4


	//----- nvinfo : EIATTR_REGCOUNT
	.align		4
        /*0000*/ 	.byte	0x04, 0x2f
        /*0002*/ 	.short	(.L_1 - .L_0)
	.align		4
.L_0:
        /*0004*/ 	.word	index@(_Z15multiply_by_twoPKfPfi)
        /*0008*/ 	.word	0x0000000a


	//----- nvinfo : EIATTR_FRAME_SIZE
	.align		4
.L_1:
        /*000c*/ 	.byte	0x04, 0x11
        /*000e*/ 	.short	(.L_3 - .L_2)
	.align		4
.L_2:
        /*0010*/ 	.word	index@(_Z15multiply_by_twoPKfPfi)
        /*0014*/ 	.word	0x00000000


	//----- nvinfo : EIATTR_MIN_STACK_SIZE
	.align		4
.L_3:
        /*0018*/ 	.byte	0x04, 0x12
        /*001a*/ 	.short	(.L_5 - .L_4)
	.align		4
.L_4:
        /*001c*/ 	.word	index@(_Z15multiply_by_twoPKfPfi)
        /*0020*/ 	.word	0x00000000
.L_5:


//--------------------- .nv.compat                --------------------------
	.section	.nv.compat,"",@"SHT_CUDA_COMPAT_INFO"
	.align	4
        /*0000*/ 	.byte	0x02, 0x09, 0x00, 0x00, 0x02, 0x02, 0x01, 0x00, 0x02, 0x05, 0x05, 0x00, 0x03, 0x07, 0x01, 0x01
        /*0010*/ 	.byte	0x02, 0x03, 0x00, 0x00, 0x02, 0x06, 0x01, 0x00, 0x04, 0x0b, 0x08, 0x00, 0x09, 0x00, 0x00, 0x00
        /*0020*/ 	.byte	0x00, 0x00, 0x00, 0x00


//--------------------- .nv.info._Z15multiply_by_twoPKfPfi --------------------------
	.section	.nv.info._Z15multiply_by_twoPKfPfi,"",@"SHT_CUDA_INFO"
	.sectionflags	@""
	.align	4


	//----- nvinfo : EIATTR_CUDA_API_VERSION
	.align		4
        /*0000*/ 	.byte	0x04, 0x37
        /*0002*/ 	.short	(.L_7 - .L_6)
.L_6:
        /*0004*/ 	.word	0x00000082


	//----- nvinfo : EIATTR_KPARAM_INFO
	.align		4
.L_7:
        /*0008*/ 	.byte	0x04, 0x17
        /*000a*/ 	.short	(.L_9 - .L_8)
.L_8:
        /*000c*/ 	.word	0x00000000
        /*0010*/ 	.short	0x0002
        /*0012*/ 	.short	0x0010
        /*0014*/ 	.byte	0x00, 0xf0, 0x11, 0x00


	//----- nvinfo : EIATTR_KPARAM_INFO
	.align		4
.L_9:
        /*0018*/ 	.byte	0x04, 0x17
        /*001a*/ 	.short	(.L_11 - .L_10)
.L_10:
        /*001c*/ 	.word	0x00000000
        /*0020*/ 	.short	0x0001
        /*0022*/ 	.short	0x0008
        /*0024*/ 	.byte	0x00, 0xf5, 0x21, 0x00


	//----- nvinfo : EIATTR_KPARAM_INFO
	.align		4
.L_11:
        /*0028*/ 	.byte	0x04, 0x17
        /*002a*/ 	.short	(.L_13 - .L_12)
.L_12:
        /*002c*/ 	.word	0x00000000
        /*0030*/ 	.short	0x0000
        /*0032*/ 	.short	0x0000
        /*0034*/ 	.byte	0x00, 0xf5, 0x21, 0x00


	//----- nvinfo : EIATTR_SPARSE_MMA_MASK
	.align		4
.L_13:
        /*0038*/ 	.byte	0x03, 0x50
        /*003a*/ 	.short	0x0000


	//----- nvinfo : EIATTR_MAXREG_COUNT
	.align		4
        /*003c*/ 	.byte	0x03, 0x1b
        /*003e*/ 	.short	0x00ff


	//----- nvinfo : EIATTR_MERCURY_ISA_VERSION
	.align		4
        /*0040*/ 	.byte	0x03, 0x5f
        /*0042*/ 	.short	0x0101


	//----- nvinfo : EIATTR_VRC_CTA_INIT_COUNT
	.align		4
        /*0044*/ 	.byte	0x02, 0x4a
	.zero		1
	.zero		1


	//----- nvinfo : EIATTR_EXIT_INSTR_OFFSETS
	.align		4
        /*0048*/ 	.byte	0x04, 0x1c
        /*004a*/ 	.short	(.L_15 - .L_14)


	//   ....[0]....
.L_14:
        /*004c*/ 	.word	0x00000070


	//   ....[1]....
        /*0050*/ 	.word	0x00000100


	//----- nvinfo : EIATTR_CBANK_PARAM_SIZE
	.align		4
.L_15:
        /*0054*/ 	.byte	0x03, 0x19
        /*0056*/ 	.short	0x0014


	//----- nvinfo : EIATTR_PARAM_CBANK
	.align		4
        /*0058*/ 	.byte	0x04, 0x0a
        /*005a*/ 	.short	(.L_17 - .L_16)
	.align		4
.L_16:
        /*005c*/ 	.word	index@(.nv.constant0._Z15multiply_by_twoPKfPfi)
        /*0060*/ 	.short	0x0380
        /*0062*/ 	.short	0x0014


	//----- nvinfo : EIATTR_SW_WAR
	.align		4
.L_17:
        /*0064*/ 	.byte	0x04, 0x36
        /*0066*/ 	.short	(.L_19 - .L_18)
.L_18:
        /*0068*/ 	.word	0x00000008
.L_19:


//--------------------- .nv.callgraph             --------------------------
	.section	.nv.callgraph,"",@"SHT_CUDA_CALLGRAPH"
	.align	4
	.sectionentsize	8
	.align		4
        /*0000*/ 	.word	0x00000000
	.align		4
        /*0004*/ 	.word	0xffffffff
	.align		4
        /*0008*/ 	.word	0x00000000
	.align		4
        /*000c*/ 	.word	0xfffffffe
	.align		4
        /*0010*/ 	.word	0x00000000
	.align		4
        /*0014*/ 	.word	0xfffffffd
	.align		4
        /*0018*/ 	.word	0x00000000
	.align		4
        /*001c*/ 	.word	0xfffffffc


//--------------------- .text._Z15multiply_by_twoPKfPfi --------------------------
	.section	.text._Z15multiply_by_twoPKfPfi,"ax",@progbits
	.align	128
        .global         _Z15multiply_by_twoPKfPfi
        .type           _Z15multiply_by_twoPKfPfi,@function
        .size           _Z15multiply_by_twoPKfPfi,(.L_x_1 - _Z15multiply_by_twoPKfPfi)
        .other          _Z15multiply_by_twoPKfPfi,@"STO_CUDA_ENTRY STV_DEFAULT"
_Z15multiply_by_twoPKfPfi:
.text._Z15multiply_by_twoPKfPfi:
[----:B------:R-:W-:Y:S01]  /*0000*/  LDC R1, c[0x0][0x37c] ;  /* 0x0000df00ff017b82 */ /* 0x000fe20000000800 */
[----:B------:R-:W0:Y:S07]  /*0010*/  S2R R0, SR_TID.X ;  /* 0x0000000000007919 */ /* 0x000e2e0000002100 */
[----:B------:R-:W0:Y:S01]  /*0020*/  S2UR UR4, SR_CTAID.X ;  /* 0x00000000000479c3 */ /* 0x000e220000002500 */
[----:B------:R-:W1:Y:S07]  /*0030*/  LDCU UR5, c[0x0][0x390] ;  /* 0x00007200ff0577ac */ /* 0x000e6e0008000800 */
[----:B------:R-:W0:Y:S02]  /*0040*/  LDC R7, c[0x0][0x360] ;  /* 0x0000d800ff077b82 */ /* 0x000e240000000800 */
[----:B0-----:R-:W-:-:S05]  /*0050*/  IMAD R7, R7, UR4, R0 ;  /* 0x0000000407077c24 */ /* 0x001fca000f8e0200 */
[----:B-1----:R-:W-:-:S13]  /*0060*/  ISETP.GE.AND P0, PT, R7, UR5, PT ;  /* 0x0000000507007c0c */ /* 0x002fda000bf06270 */
[----:B------:R-:W-:Y:S05]  /*0070*/  @P0 EXIT ;  /* 0x000000000000094d */ /* 0x000fea0003800000 */
[----:B------:R-:W0:Y:S01]  /*0080*/  LDC.64 R2, c[0x0][0x380] ;  /* 0x0000e000ff027b82 */ /* 0x000e220000000a00 */
[----:B------:R-:W1:Y:S07]  /*0090*/  LDCU.64 UR4, c[0x0][0x358] ;  /* 0x00006b00ff0477ac */ /* 0x000e6e0008000a00 */
[----:B------:R-:W2:Y:S01]  /*00a0*/  LDC.64 R4, c[0x0][0x388] ;  /* 0x0000e200ff047b82 */ /* 0x000ea20000000a00 */
[----:B0-----:R-:W-:-:S06]  /*00b0*/  IMAD.WIDE R2, R7, 0x4, R2 ;  /* 0x0000000407027825 */ /* 0x001fcc00078e0202 */
[----:B-1----:R-:W3:Y:S01]  /*00c0*/  LDG.E R2, desc[UR4][R2.64] ;  /* 0x0000000402027981 */ /* 0x002ee2000c1e1900 */
[----:B--2---:R-:W-:-:S04]  /*00d0*/  IMAD.WIDE R4, R7, 0x4, R4 ;  /* 0x0000000407047825 */ /* 0x004fc800078e0204 */
[----:B---3--:R-:W-:-:S05]  /*00e0*/  FADD R7, R2, R2 ;  /* 0x0000000202077221 */ /* 0x008fca0000000000 */
[----:B------:R-:W-:Y:S01]  /*00f0*/  STG.E desc[UR4][R4.64], R7 ;  /* 0x0000000704007986 */ /* 0x000fe2000c101904 */
[----:B------:R-:W-:Y:S05]  /*0100*/  EXIT ;  /* 0x000000000000794d */ /* 0x000fea0003800000 */
.L_x_0:
[----:B------:R-:W-:-:S00]  /*0110*/  BRA `(.L_x_0) ;  /* 0xfffffffc00fc7947 */ /* 0x000fc0000383ffff */
[----:B------:R-:W-:-:S00]  /*0120*/  NOP ;  /* 0x0000000000007918 */ /* 0x000fc00000000000 */
        /* <DEDUP_REMOVED lines=13> */
.L_x_1:


//--------------------- .nv.shared.reserved.0     --------------------------
	.section	.nv.shared.reserved.0,"aw",@nobits
	.weak		__nv_reservedSMEM_offset_0_alias
	.size		__nv_reservedSMEM_offset_0_alias, 0, 64
	.other		__nv_reservedSMEM_offset_0_alias,@"STO_CUDA_RESERVED_SHARED STV_DEFAULT"
__nv_reservedSMEM_offset_0_alias:
	.zero		0
	.zero		64


//--------------------- .nv.constant0._Z15multiply_by_twoPKfPfi --------------------------
	.section	.nv.constant0._Z15multiply_by_twoPKfPfi,"a",@progbits
	.sectionflags	@""
	.align	4
.nv.constant0._Z15multiply_by_twoPKfPfi:
	.zero		916


//--------------------- SYMBOLS --------------------------

	.type		.nv.reservedSmem.offset0,@object
	.size		.nv.reservedSmem.offset0,0x4
